	.headerflags	@"EF_CUDA_TEXMODE_UNIFIED EF_CUDA_64BIT_ADDRESS EF_CUDA_ACCELERATORS EF_CUDA_SM90 EF_CUDA_VIRTUAL_SM(EF_CUDA_SM90)"
	.elftype	@"ET_EXEC"


//--------------------- .nv.info                  --------------------------
	.section	.nv.info,"",@"SHT_CUDA_INFO"
	.align	4


	//----- nvinfo : EIATTR_REGCOUNT
	.align		4
        /*0000*/ 	.byte	0x04, 0x2f
        /*0002*/ 	.short	(.L_3 - .L_2)
	.align		4
.L_2:
        /*0004*/ 	.word	index@(triton_poi_fused__native_batch_norm_legit_no_training_22)
        /*0008*/ 	.word	0x00000014


	//----- nvinfo : EIATTR_MIN_STACK_SIZE
	.align		4
.L_3:
        /*000c*/ 	.byte	0x04, 0x12
        /*000e*/ 	.short	(.L_5 - .L_4)
	.align		4
.L_4:
        /*0010*/ 	.word	index@(triton_poi_fused__native_batch_norm_legit_no_training_22)
        /*0014*/ 	.word	0x00000000


	//----- nvinfo : EIATTR_FRAME_SIZE
	.align		4
.L_5:
        /*0018*/ 	.byte	0x04, 0x11
        /*001a*/ 	.short	(.L_7 - .L_6)
	.align		4
.L_6:
        /*001c*/ 	.word	index@(triton_poi_fused__native_batch_norm_legit_no_training_22)
        /*0020*/ 	.word	0x00000000


	//----- nvinfo : EIATTR_MIN_STACK_SIZE
	.align		4
.L_7:
        /*0024*/ 	.byte	0x04, 0x12
        /*0026*/ 	.short	(.L_9 - .L_8)
	.align		4
.L_8:
        /*0028*/ 	.word	index@(triton_poi_fused__native_batch_norm_legit_no_training_22)
        /*002c*/ 	.word	0x00000000
.L_9:


//--------------------- .nv.info.triton_poi_fused__native_batch_norm_legit_no_training_22 --------------------------
	.section	.nv.info.triton_poi_fused__native_batch_norm_legit_no_training_22,"",@"SHT_CUDA_INFO"
	.sectionflags	@""
	.align	4


	//----- nvinfo : EIATTR_CUDA_API_VERSION
	.align		4
        /*0000*/ 	.byte	0x04, 0x37
        /*0002*/ 	.short	(.L_11 - .L_10)
.L_10:
        /*0004*/ 	.word	0x0000007c


	//----- nvinfo : EIATTR_KPARAM_INFO
	.align		4
.L_11:
        /*0008*/ 	.byte	0x04, 0x17
        /*000a*/ 	.short	(.L_13 - .L_12)
.L_12:
        /*000c*/ 	.word	0x00000000
        /*0010*/ 	.short	0x0006
        /*0012*/ 	.short	0x0030
        /*0014*/ 	.byte	0x00, 0xf0, 0x11, 0x00


	//----- nvinfo : EIATTR_KPARAM_INFO
	.align		4
.L_13:
        /*0018*/ 	.byte	0x04, 0x17
        /*001a*/ 	.short	(.L_15 - .L_14)
.L_14:
        /*001c*/ 	.word	0x00000000
        /*0020*/ 	.short	0x0005
        /*0022*/ 	.short	0x0028
        /*0024*/ 	.byte	0x00, 0xf4, 0x21, 0x00


	//----- nvinfo : EIATTR_KPARAM_INFO
	.align		4
.L_15:
        /*0028*/ 	.byte	0x04, 0x17
        /*002a*/ 	.short	(.L_17 - .L_16)
.L_16:
        /*002c*/ 	.word	0x00000000
        /*0030*/ 	.short	0x0004
        /*0032*/ 	.short	0x0020
        /*0034*/ 	.byte	0x00, 0xf4, 0x21, 0x00


	//----- nvinfo : EIATTR_KPARAM_INFO
	.align		4
.L_17:
        /*0038*/ 	.byte	0x04, 0x17
        /*003a*/ 	.short	(.L_19 - .L_18)
.L_18:
        /*003c*/ 	.word	0x00000000
        /*0040*/ 	.short	0x0003
        /*0042*/ 	.short	0x0018
        /*0044*/ 	.byte	0x00, 0xf4, 0x21, 0x00


	//----- nvinfo : EIATTR_KPARAM_INFO
	.align		4
.L_19:
        /*0048*/ 	.byte	0x04, 0x17
        /*004a*/ 	.short	(.L_21 - .L_20)
.L_20:
        /*004c*/ 	.word	0x00000000
        /*0050*/ 	.short	0x0002
        /*0052*/ 	.short	0x0010
        /*0054*/ 	.byte	0x00, 0xf4, 0x21, 0x00


	//----- nvinfo : EIATTR_KPARAM_INFO
	.align		4
.L_21:
        /*0058*/ 	.byte	0x04, 0x17
        /*005a*/ 	.short	(.L_23 - .L_22)
.L_22:
        /*005c*/ 	.word	0x00000000
        /*0060*/ 	.short	0x0001
        /*0062*/ 	.short	0x0008
        /*0064*/ 	.byte	0x00, 0xf4, 0x21, 0x00


	//----- nvinfo : EIATTR_KPARAM_INFO
	.align		4
.L_23:
        /*0068*/ 	.byte	0x04, 0x17
        /*006a*/ 	.short	(.L_25 - .L_24)
.L_24:
        /*006c*/ 	.word	0x00000000
        /*0070*/ 	.short	0x0000
        /*0072*/ 	.short	0x0000
        /*0074*/ 	.byte	0x00, 0xf4, 0x21, 0x00


	//----- nvinfo : EIATTR_SPARSE_MMA_MASK
	.align		4
.L_25:
        /*0078*/ 	.byte	0x03, 0x50
        /*007a*/ 	.short	0x0000


	//----- nvinfo : EIATTR_MAXREG_COUNT
	.align		4
        /*007c*/ 	.byte	0x03, 0x1b
        /*007e*/ 	.short	0x00ff


	//----- nvinfo : EIATTR_EXIT_INSTR_OFFSETS
	.align		4
        /*0080*/ 	.byte	0x04, 0x1c
        /*0082*/ 	.short	(.L_27 - .L_26)


	//   ....[0]....
.L_26:
        /*0084*/ 	.word	0x000002e0


	//   ....[1]....
        /*0088*/ 	.word	0x00000300


	//----- nvinfo : EIATTR_REQNTID
	.align		4
.L_27:
        /*008c*/ 	.byte	0x04, 0x10
        /*008e*/ 	.short	(.L_29 - .L_28)
.L_28:
        /*0090*/ 	.word	0x00000080
        /*0094*/ 	.word	0x00000001
        /*0098*/ 	.word	0x00000001


	//----- nvinfo : EIATTR_CBANK_PARAM_SIZE
	.align		4
.L_29:
        /*009c*/ 	.byte	0x03, 0x19
        /*009e*/ 	.short	0x0034


	//----- nvinfo : EIATTR_PARAM_CBANK
	.align		4
        /*00a0*/ 	.byte	0x04, 0x0a
        /*00a2*/ 	.short	(.L_31 - .L_30)
	.align		4
.L_30:
        /*00a4*/ 	.word	index@(.nv.constant0.triton_poi_fused__native_batch_norm_legit_no_training_22)
        /*00a8*/ 	.short	0x0210
        /*00aa*/ 	.short	0x0034


	//----- nvinfo : EIATTR_SW_WAR
	.align		4
.L_31:
        /*00ac*/ 	.byte	0x04, 0x36
        /*00ae*/ 	.short	(.L_33 - .L_32)
.L_32:
        /*00b0*/ 	.word	0x00000008
.L_33:


//--------------------- .nv.callgraph             --------------------------
	.section	.nv.callgraph,"",@"SHT_CUDA_CALLGRAPH"
	.align	4
	.sectionentsize	8
	.align		4
        /*0000*/ 	.word	0x00000000
	.align		4
        /*0004*/ 	.word	0xffffffff
	.align		4
        /*0008*/ 	.word	0x00000000
	.align		4
        /*000c*/ 	.word	0xfffffffe
	.align		4
        /*0010*/ 	.word	0x00000000
	.align		4
        /*0014*/ 	.word	0xfffffffd
	.align		4
        /*0018*/ 	.word	0x00000000
	.align		4
        /*001c*/ 	.word	0xfffffffc


//--------------------- .nv.constant4             --------------------------
	.section	.nv.constant4,"a",@progbits
	.align	8
	.align		8
.nv.constant4:
        /*0000*/ 	.dword	_$_str
	.align		8
        /*0008*/ 	.dword	_$_str_$_2


//--------------------- .text.triton_poi_fused__native_batch_norm_legit_no_training_22 --------------------------
	.section	.text.triton_poi_fused__native_batch_norm_legit_no_training_22,"ax",@progbits
	.align	128
        .global         triton_poi_fused__native_batch_norm_legit_no_training_22
        .type           triton_poi_fused__native_batch_norm_legit_no_training_22,@function
        .size           triton_poi_fused__native_batch_norm_legit_no_training_22,(.L_x_1 - triton_poi_fused__native_batch_norm_legit_no_training_22)
        .other          triton_poi_fused__native_batch_norm_legit_no_training_22,@"STO_CUDA_ENTRY STV_DEFAULT"
triton_poi_fused__native_batch_norm_legit_no_training_22:
.text.triton_poi_fused__native_batch_norm_legit_no_training_22:
[----:B------:R-:W0:Y:S01]  /*0000*/  LDC R1, c[0x0][0x28] ;  /* 0x00000a00ff017b82 */ /* 0x000e220000000800 */
[----:B------:R-:W1:Y:S07]  /*0010*/  S2R R2, SR_TID.X ;  /* 0x0000000000027919 */ /* 0x000e6e0000002100 */
[----:B------:R-:W2:Y:S01]  /*0020*/  LDC.64 R10, c[0x0][0x220] ;  /* 0x00008800ff0a7b82 */ /* 0x000ea20000000a00 */
[----:B------:R-:W-:Y:S01]  /*0030*/  ULDC.64 UR4, c[0x0][0x208] ;  /* 0x0000820000047ab9 */ /* 0x000fe20000000a00 */
[----:B------:R-:W3:Y:S06]  /*0040*/  S2R R3, SR_CTAID.X ;  /* 0x0000000000037919 */ /* 0x000eec0000002500 */
[----:B------:R-:W4:Y:S08]  /*0050*/  LDC.64 R6, c[0x0][0x210] ;  /* 0x00008400ff067b82 */ /* 0x000f300000000a00 */
[----:B------:R-:W5:Y:S08]  /*0060*/  LDC.64 R8, c[0x0][0x218] ;  /* 0x00008600ff087b82 */ /* 0x000f700000000a00 */
[----:B------:R-:W4:Y:S01]  /*0070*/  LDC.64 R12, c[0x0][0x228] ;  /* 0x00008a00ff0c7b82 */ /* 0x000f220000000a00 */
[----:B-1----:R-:W-:-:S07]  /*0080*/  LOP3.LUT R2, R2, 0x7f, RZ, 0xc0, !PT ;  /* 0x0000007f02027812 */ /* 0x002fce00078ec0ff */
[----:B------:R-:W1:Y:S01]  /*0090*/  LDC.64 R14, c[0x0][0x230] ;  /* 0x00008c00ff0e7b82 */ /* 0x000e620000000a00 */
[----:B---3--:R-:W-:Y:S01]  /*00a0*/  LEA R3, R3, R2, 0x7 ;  /* 0x0000000203037211 */ /* 0x008fe200078e38ff */
[----:B------:R-:W-:-:S03]  /*00b0*/  HFMA2.MMA R2, -RZ, RZ, 0, 0 ;  /* 0x00000000ff027435 */ /* 0x000fc600000001ff */
[----:B------:R-:W-:-:S07]  /*00c0*/  ISETP.GE.AND P2, PT, R3, 0x3c00, PT ;  /* 0x00003c000300780c */ /* 0x000fce0003f46270 */
[----:B------:R-:W-:-:S05]  /*00d0*/  IMAD.HI R0, R3, -0x77777777, R2 ;  /* 0x8888888903007827 */ /* 0x000fca00078e0202 */
[----:B------:R-:W-:-:S04]  /*00e0*/  SHF.R.U32.HI R5, RZ, 0x1f, R0 ;  /* 0x0000001fff057819 */ /* 0x000fc80000011600 */
[----:B------:R-:W-:-:S05]  /*00f0*/  LEA.HI.SX32 R5, R0, R5, 0x19 ;  /* 0x0000000500057211 */ /* 0x000fca00078fcaff */
[----:B------:R-:W-:-:S04]  /*0100*/  IMAD R17, R5, -0xf0, R3 ;  /* 0xffffff1005117824 */ /* 0x000fc800078e0203 */
[----:B--2---:R-:W-:-:S05]  /*0110*/  IMAD.WIDE R10, R17, 0x4, R10 ;  /* 0x00000004110a7825 */ /* 0x004fca00078e020a */
[----:B------:R2:W3:Y:S01]  /*0120*/  @!P2 LDG.E.EL R2, desc[UR4][R10.64] ;  /* 0x000000040a02a981 */ /* 0x0004e2000c2e1900 */
[----:B------:R-:W-:Y:S02]  /*0130*/  CS2R R4, SRZ ;  /* 0x0000000000047805 */ /* 0x000fe4000001ff00 */
[----:B------:R-:W-:Y:S01]  /*0140*/  MOV R0, RZ ;  /* 0x000000ff00007202 */ /* 0x000fe20000000f00 */
[----:B----4-:R-:W-:-:S04]  /*0150*/  IMAD.WIDE R6, R3, 0x4, R6 ;  /* 0x0000000403067825 */ /* 0x010fc800078e0206 */
[C---:B-----5:R-:W-:Y:S01]  /*0160*/  IMAD.WIDE R8, R17.reuse, 0x4, R8 ;  /* 0x0000000411087825 */ /* 0x060fe200078e0208 */
[----:B------:R4:W5:Y:S03]  /*0170*/  @!P2 LDG.E R5, desc[UR4][R6.64] ;  /* 0x000000040605a981 */ /* 0x000966000c1e1900 */
[C---:B0-2---:R-:W-:Y:S01]  /*0180*/  IMAD.WIDE R10, R17.reuse, 0x4, R12 ;  /* 0x00000004110a7825 */ /* 0x045fe200078e020c */
[----:B------:R0:W5:Y:S03]  /*0190*/  @!P2 LDG.E.EL R0, desc[UR4][R8.64] ;  /* 0x000000040800a981 */ /* 0x000166000c2e1900 */
[----:B-1----:R-:W-:Y:S01]  /*01a0*/  IMAD.WIDE R12, R17, 0x4, R14 ;  /* 0x00000004110c7825 */ /* 0x002fe200078e020e */
[----:B------:R-:W-:Y:S01]  /*01b0*/  HFMA2.MMA R15, -RZ, RZ, 0, 0 ;  /* 0x00000000ff0f7435 */ /* 0x000fe200000001ff */
[----:B------:R-:W2:Y:S01]  /*01c0*/  @!P2 LDG.E.EL R4, desc[UR4][R10.64] ;  /* 0x000000040a04a981 */ /* 0x000ea2000c2e1900 */
[----:B----4-:R-:W1:Y:S08]  /*01d0*/  LDC.64 R6, c[0x0][0x238] ;  /* 0x00008e00ff067b82 */ /* 0x010e700000000a00 */
[----:B------:R-:W2:Y:S01]  /*01e0*/  @!P2 LDG.E.EL R15, desc[UR4][R12.64] ;  /* 0x000000040c0fa981 */ /* 0x000ea2000c2e1900 */
[----:B0-----:R-:W-:Y:S01]  /*01f0*/  MOV R9, 0x3e800000 ;  /* 0x3e80000000097802 */ /* 0x001fe20000000f00 */
[----:B---3--:R-:W-:-:S04]  /*0200*/  FADD R2, R2, 9.9999997473787516356e-06 ;  /* 0x3727c5ac02027421 */ /* 0x008fc80000000000 */
[----:B------:R1:W0:Y:S01]  /*0210*/  MUFU.SQRT R14, R2 ;  /* 0x00000002000e7308 */ /* 0x0002220000002000 */
[----:B-----5:R-:W-:Y:S01]  /*0220*/  FADD R0, -R0, R5 ;  /* 0x0000000500007221 */ /* 0x020fe20000000100 */
[----:B-1----:R-:W-:Y:S01]  /*0230*/  IMAD.WIDE R2, R3, 0x4, R6 ;  /* 0x0000000403027825 */ /* 0x002fe200078e0206 */
[C---:B0-----:R-:W-:Y:S02]  /*0240*/  FSETP.GT.AND P0, PT, R14.reuse, 8.50705917302346158658e+37, PT ;  /* 0x7e8000000e00780b */ /* 0x041fe40003f04000 */
[----:B------:R-:W-:Y:S02]  /*0250*/  FSETP.GEU.AND P1, PT, R14, 1.175494350822287508e-38, PT ;  /* 0x008000000e00780b */ /* 0x000fe40003f2e000 */
[----:B------:R-:W-:-:S09]  /*0260*/  FSEL R9, R9, 1, P0 ;  /* 0x3f80000009097808 */ /* 0x000fd20000000000 */
[----:B------:R-:W-:Y:S02]  /*0270*/  @P0 FMUL R14, R14, 0.25 ;  /* 0x3e8000000e0e0820 */ /* 0x000fe40000400000 */
[----:B------:R-:W-:Y:S02]  /*0280*/  @!P1 FMUL R9, R9, 16777216 ;  /* 0x4b80000009099820 */ /* 0x000fe40000400000 */
[----:B------:R-:W-:-:S06]  /*0290*/  @!P1 FMUL R14, R14, 16777216 ;  /* 0x4b8000000e0e9820 */ /* 0x000fcc0000400000 */
[----:B------:R-:W0:Y:S02]  /*02a0*/  MUFU.RCP R14, R14 ;  /* 0x0000000e000e7308 */ /* 0x000e240000001000 */
[----:B0-----:R-:W-:-:S04]  /*02b0*/  FMUL R9, R14, R9 ;  /* 0x000000090e097220 */ /* 0x001fc80000400000 */
[----:B------:R-:W-:-:S04]  /*02c0*/  FMUL R0, R0, R9 ;  /* 0x0000000900007220 */ /* 0x000fc80000400000 */
[----:B--2---:R-:W-:Y:S01]  /*02d0*/  FFMA R15, R0, R4, R15 ;  /* 0x00000004000f7223 */ /* 0x004fe2000000000f */
[----:B------:R-:W-:Y:S06]  /*02e0*/  @P2 EXIT ;  /* 0x000000000000294d */ /* 0x000fec0003800000 */
[----:B------:R-:W-:Y:S01]  /*02f0*/  STG.E desc[UR4][R2.64], R15 ;  /* 0x0000000f02007986 */ /* 0x000fe2000c101904 */
[----:B------:R-:W-:Y:S05]  /*0300*/  EXIT ;  /* 0x000000000000794d */ /* 0x000fea0003800000 */
.L_x_0:
[----:B------:R-:W-:-:S00]  /*0310*/  BRA `(.L_x_0) ;  /* 0xfffffffc00fc7947 */ /* 0x000fc0000383ffff */
[----:B------:R-:W-:-:S00]  /*0320*/  NOP ;  /* 0x0000000000007918 */ /* 0x000fc00000000000 */
        /* <DEDUP_REMOVED lines=13> */
.L_x_1:


//--------------------- .nv.global.init           --------------------------
	.section	.nv.global.init,"aw",@progbits
.nv.global.init:
	.type		_$_str,@object
	.size		_$_str,(_$_str_$_2 - _$_str)
_$_str:
        /*0000*/ 	.byte	0x5f, 0x5f, 0x43, 0x55, 0x44, 0x41, 0x5f, 0x46, 0x54, 0x5a, 0x00
	.type		_$_str_$_2,@object
	.size		_$_str_$_2,(.L_1 - _$_str_$_2)
_$_str_$_2:
        /*000b*/ 	.byte	0x5f, 0x5f, 0x43, 0x55, 0x44, 0x41, 0x5f, 0x50, 0x52, 0x45, 0x43, 0x5f, 0x53, 0x51, 0x52, 0x54
        /*001b*/ 	.byte	0x00
.L_1:


//--------------------- .nv.constant0.triton_poi_fused__native_batch_norm_legit_no_training_22 --------------------------
	.section	.nv.constant0.triton_poi_fused__native_batch_norm_legit_no_training_22,"a",@progbits
	.sectionflags	@""
	.align	4
.nv.constant0.triton_poi_fused__native_batch_norm_legit_no_training_22:
	.zero		580
